	.headerflags	@"EF_CUDA_TEXMODE_UNIFIED EF_CUDA_64BIT_ADDRESS EF_CUDA_ACCELERATORS EF_CUDA_SM90 EF_CUDA_VIRTUAL_SM(EF_CUDA_SM90)"
	.elftype	@"ET_EXEC"


//--------------------- .nv.info                  --------------------------
	.section	.nv.info,"",@"SHT_CUDA_INFO"
	.align	4


	//----- nvinfo : EIATTR_REGCOUNT
	.align		4
        /*0000*/ 	.byte	0x04, 0x2f
        /*0002*/ 	.short	(.L_3 - .L_2)
	.align		4
.L_2:
        /*0004*/ 	.word	index@(triton_poi_fused__native_batch_norm_legit_no_training_add_15)
        /*0008*/ 	.word	0x0000001f


	//----- nvinfo : EIATTR_MIN_STACK_SIZE
	.align		4
.L_3:
        /*000c*/ 	.byte	0x04, 0x12
        /*000e*/ 	.short	(.L_5 - .L_4)
	.align		4
.L_4:
        /*0010*/ 	.word	index@(triton_poi_fused__native_batch_norm_legit_no_training_add_15)
        /*0014*/ 	.word	0x00000000


	//----- nvinfo : EIATTR_FRAME_SIZE
	.align		4
.L_5:
        /*0018*/ 	.byte	0x04, 0x11
        /*001a*/ 	.short	(.L_7 - .L_6)
	.align		4
.L_6:
        /*001c*/ 	.word	index@(triton_poi_fused__native_batch_norm_legit_no_training_add_15)
        /*0020*/ 	.word	0x00000000


	//----- nvinfo : EIATTR_MIN_STACK_SIZE
	.align		4
.L_7:
        /*0024*/ 	.byte	0x04, 0x12
        /*0026*/ 	.short	(.L_9 - .L_8)
	.align		4
.L_8:
        /*0028*/ 	.word	index@(triton_poi_fused__native_batch_norm_legit_no_training_add_15)
        /*002c*/ 	.word	0x00000000
.L_9:


//--------------------- .nv.info.triton_poi_fused__native_batch_norm_legit_no_training_add_15 --------------------------
	.section	.nv.info.triton_poi_fused__native_batch_norm_legit_no_training_add_15,"",@"SHT_CUDA_INFO"
	.sectionflags	@""
	.align	4


	//----- nvinfo : EIATTR_CUDA_API_VERSION
	.align		4
        /*0000*/ 	.byte	0x04, 0x37
        /*0002*/ 	.short	(.L_11 - .L_10)
.L_10:
        /*0004*/ 	.word	0x0000007c


	//----- nvinfo : EIATTR_KPARAM_INFO
	.align		4
.L_11:
        /*0008*/ 	.byte	0x04, 0x17
        /*000a*/ 	.short	(.L_13 - .L_12)
.L_12:
        /*000c*/ 	.word	0x00000000
        /*0010*/ 	.short	0x000a
        /*0012*/ 	.short	0x0050
        /*0014*/ 	.byte	0x00, 0xf0, 0x11, 0x00


	//----- nvinfo : EIATTR_KPARAM_INFO
	.align		4
.L_13:
        /*0018*/ 	.byte	0x04, 0x17
        /*001a*/ 	.short	(.L_15 - .L_14)
.L_14:
        /*001c*/ 	.word	0x00000000
        /*0020*/ 	.short	0x0009
        /*0022*/ 	.short	0x0048
        /*0024*/ 	.byte	0x00, 0xf4, 0x21, 0x00


	//----- nvinfo : EIATTR_KPARAM_INFO
	.align		4
.L_15:
        /*0028*/ 	.byte	0x04, 0x17
        /*002a*/ 	.short	(.L_17 - .L_16)
.L_16:
        /*002c*/ 	.word	0x00000000
        /*0030*/ 	.short	0x0008
        /*0032*/ 	.short	0x0040
        /*0034*/ 	.byte	0x00, 0xf4, 0x21, 0x00


	//----- nvinfo : EIATTR_KPARAM_INFO
	.align		4
.L_17:
        /*0038*/ 	.byte	0x04, 0x17
        /*003a*/ 	.short	(.L_19 - .L_18)
.L_18:
        /*003c*/ 	.word	0x00000000
        /*0040*/ 	.short	0x0007
        /*0042*/ 	.short	0x0038
        /*0044*/ 	.byte	0x00, 0xf4, 0x21, 0x00


	//----- nvinfo : EIATTR_KPARAM_INFO
	.align		4
.L_19:
        /*0048*/ 	.byte	0x04, 0x17
        /*004a*/ 	.short	(.L_21 - .L_20)
.L_20:
        /*004c*/ 	.word	0x00000000
        /*0050*/ 	.short	0x0006
        /*0052*/ 	.short	0x0030
        /*0054*/ 	.byte	0x00, 0xf4, 0x21, 0x00


	//----- nvinfo : EIATTR_KPARAM_INFO
	.align		4
.L_21:
        /*0058*/ 	.byte	0x04, 0x17
        /*005a*/ 	.short	(.L_23 - .L_22)
.L_22:
        /*005c*/ 	.word	0x00000000
        /*0060*/ 	.short	0x0005
        /*0062*/ 	.short	0x0028
        /*0064*/ 	.byte	0x00, 0xf4, 0x21, 0x00


	//----- nvinfo : EIATTR_KPARAM_INFO
	.align		4
.L_23:
        /*0068*/ 	.byte	0x04, 0x17
        /*006a*/ 	.short	(.L_25 - .L_24)
.L_24:
        /*006c*/ 	.word	0x00000000
        /*0070*/ 	.short	0x0004
        /*0072*/ 	.short	0x0020
        /*0074*/ 	.byte	0x00, 0xf4, 0x21, 0x00


	//----- nvinfo : EIATTR_KPARAM_INFO
	.align		4
.L_25:
        /*0078*/ 	.byte	0x04, 0x17
        /*007a*/ 	.short	(.L_27 - .L_26)
.L_26:
        /*007c*/ 	.word	0x00000000
        /*0080*/ 	.short	0x0003
        /*0082*/ 	.short	0x0018
        /*0084*/ 	.byte	0x00, 0xf4, 0x21, 0x00


	//----- nvinfo : EIATTR_KPARAM_INFO
	.align		4
.L_27:
        /*0088*/ 	.byte	0x04, 0x17
        /*008a*/ 	.short	(.L_29 - .L_28)
.L_28:
        /*008c*/ 	.word	0x00000000
        /*0090*/ 	.short	0x0002
        /*0092*/ 	.short	0x0010
        /*0094*/ 	.byte	0x00, 0xf4, 0x21, 0x00


	//----- nvinfo : EIATTR_KPARAM_INFO
	.align		4
.L_29:
        /*0098*/ 	.byte	0x04, 0x17
        /*009a*/ 	.short	(.L_31 - .L_30)
.L_30:
        /*009c*/ 	.word	0x00000000
        /*00a0*/ 	.short	0x0001
        /*00a2*/ 	.short	0x0008
        /*00a4*/ 	.byte	0x00, 0xf4, 0x21, 0x00


	//----- nvinfo : EIATTR_KPARAM_INFO
	.align		4
.L_31:
        /*00a8*/ 	.byte	0x04, 0x17
        /*00aa*/ 	.short	(.L_33 - .L_32)
.L_32:
        /*00ac*/ 	.word	0x00000000
        /*00b0*/ 	.short	0x0000
        /*00b2*/ 	.short	0x0000
        /*00b4*/ 	.byte	0x00, 0xf4, 0x21, 0x00


	//----- nvinfo : EIATTR_SPARSE_MMA_MASK
	.align		4
.L_33:
        /*00b8*/ 	.byte	0x03, 0x50
        /*00ba*/ 	.short	0x0000


	//----- nvinfo : EIATTR_MAXREG_COUNT
	.align		4
        /*00bc*/ 	.byte	0x03, 0x1b
        /*00be*/ 	.short	0x00ff


	//----- nvinfo : EIATTR_EXIT_INSTR_OFFSETS
	.align		4
        /*00c0*/ 	.byte	0x04, 0x1c
        /*00c2*/ 	.short	(.L_35 - .L_34)


	//   ....[0]....
.L_34:
        /*00c4*/ 	.word	0x00000750


	//   ....[1]....
        /*00c8*/ 	.word	0x00000770


	//----- nvinfo : EIATTR_REQNTID
	.align		4
.L_35:
        /*00cc*/ 	.byte	0x04, 0x10
        /*00ce*/ 	.short	(.L_37 - .L_36)
.L_36:
        /*00d0*/ 	.word	0x00000100
        /*00d4*/ 	.word	0x00000001
        /*00d8*/ 	.word	0x00000001


	//----- nvinfo : EIATTR_CBANK_PARAM_SIZE
	.align		4
.L_37:
        /*00dc*/ 	.byte	0x03, 0x19
        /*00de*/ 	.short	0x0054


	//----- nvinfo : EIATTR_PARAM_CBANK
	.align		4
        /*00e0*/ 	.byte	0x04, 0x0a
        /*00e2*/ 	.short	(.L_39 - .L_38)
	.align		4
.L_38:
        /*00e4*/ 	.word	index@(.nv.constant0.triton_poi_fused__native_batch_norm_legit_no_training_add_15)
        /*00e8*/ 	.short	0x0210
        /*00ea*/ 	.short	0x0054


	//----- nvinfo : EIATTR_SW_WAR
	.align		4
.L_39:
        /*00ec*/ 	.byte	0x04, 0x36
        /*00ee*/ 	.short	(.L_41 - .L_40)
.L_40:
        /*00f0*/ 	.word	0x00000008
.L_41:


//--------------------- .nv.callgraph             --------------------------
	.section	.nv.callgraph,"",@"SHT_CUDA_CALLGRAPH"
	.align	4
	.sectionentsize	8
	.align		4
        /*0000*/ 	.word	0x00000000
	.align		4
        /*0004*/ 	.word	0xffffffff
	.align		4
        /*0008*/ 	.word	0x00000000
	.align		4
        /*000c*/ 	.word	0xfffffffe
	.align		4
        /*0010*/ 	.word	0x00000000
	.align		4
        /*0014*/ 	.word	0xfffffffd
	.align		4
        /*0018*/ 	.word	0x00000000
	.align		4
        /*001c*/ 	.word	0xfffffffc


//--------------------- .nv.constant4             --------------------------
	.section	.nv.constant4,"a",@progbits
	.align	8
	.align		8
.nv.constant4:
        /*0000*/ 	.dword	_$_str
	.align		8
        /*0008*/ 	.dword	_$_str_$_2


//--------------------- .text.triton_poi_fused__native_batch_norm_legit_no_training_add_15 --------------------------
	.section	.text.triton_poi_fused__native_batch_norm_legit_no_training_add_15,"ax",@progbits
	.align	128
        .global         triton_poi_fused__native_batch_norm_legit_no_training_add_15
        .type           triton_poi_fused__native_batch_norm_legit_no_training_add_15,@function
        .size           triton_poi_fused__native_batch_norm_legit_no_training_add_15,(.L_x_1 - triton_poi_fused__native_batch_norm_legit_no_training_add_15)
        .other          triton_poi_fused__native_batch_norm_legit_no_training_add_15,@"STO_CUDA_ENTRY STV_DEFAULT"
triton_poi_fused__native_batch_norm_legit_no_training_add_15:
.text.triton_poi_fused__native_batch_norm_legit_no_training_add_15:
[----:B------:R-:W0:Y:S01]  /*0000*/  LDC R1, c[0x0][0x28] ;  /* 0x00000a00ff017b82 */ /* 0x000e220000000800 */
[----:B------:R-:W1:Y:S07]  /*0010*/  S2R R0, SR_TID.X ;  /* 0x0000000000007919 */ /* 0x000e6e0000002100 */
[----:B------:R-:W2:Y:S01]  /*0020*/  LDC.64 R6, c[0x0][0x220] ;  /* 0x00008800ff067b82 */ /* 0x000ea20000000a00 */
[----:B------:R-:W3:Y:S07]  /*0030*/  S2R R3, SR_CTAID.X ;  /* 0x0000000000037919 */ /* 0x000eee0000002500 */
[----:B------:R-:W4:Y:S01]  /*0040*/  LDC.64 R22, c[0x0][0x248] ;  /* 0x00009200ff167b82 */ /* 0x000f220000000a00 */
[----:B------:R-:W-:Y:S01]  /*0050*/  MOV R5, RZ ;  /* 0x000000ff00057202 */ /* 0x000fe20000000f00 */
[----:B------:R-:W-:Y:S01]  /*0060*/  ULDC.64 UR4, c[0x0][0x208] ;  /* 0x0000820000047ab9 */ /* 0x000fe20000000a00 */
[----:B------:R-:W-:-:S05]  /*0070*/  CS2R R8, SRZ ;  /* 0x0000000000087805 */ /* 0x000fca000001ff00 */
[----:B------:R-:W5:Y:S08]  /*0080*/  LDC.64 R24, c[0x0][0x210] ;  /* 0x00008400ff187b82 */ /* 0x000f700000000a00 */
[----:B------:R-:W2:Y:S01]  /*0090*/  LDC.64 R20, c[0x0][0x218] ;  /* 0x00008600ff147b82 */ /* 0x000ea20000000a00 */
[----:B-1----:R-:W-:-:S07]  /*00a0*/  SHF.L.U32 R0, R0, 0x1, RZ ;  /* 0x0000000100007819 */ /* 0x002fce00000006ff */
[----:B------:R-:W1:Y:S01]  /*00b0*/  LDC.64 R18, c[0x0][0x228] ;  /* 0x00008a00ff127b82 */ /* 0x000e620000000a00 */
[----:B------:R-:W-:-:S04]  /*00c0*/  LOP3.LUT R0, R0, 0x1fe, RZ, 0xc0, !PT ;  /* 0x000001fe00007812 */ /* 0x000fc800078ec0ff */
[----:B---3--:R-:W-:-:S03]  /*00d0*/  LEA R4, R3, R0, 0x9 ;  /* 0x0000000003047211 */ /* 0x008fc600078e48ff */
[----:B------:R-:W3:Y:S01]  /*00e0*/  LDC.64 R10, c[0x0][0x230] ;  /* 0x00008c00ff0a7b82 */ /* 0x000ee20000000a00 */
[C---:B------:R-:W-:Y:S01]  /*00f0*/  ISETP.GE.AND P0, PT, R4.reuse, 0x1e400, PT ;  /* 0x0001e4000400780c */ /* 0x040fe20003f06270 */
[----:B------:R-:W-:-:S06]  /*0100*/  IMAD.HI R0, R4, 0x43b3d5b, RZ ;  /* 0x043b3d5b04007827 */ /* 0x000fcc00078e02ff */
[----:B------:R-:W1:Y:S01]  /*0110*/  LDC.64 R16, c[0x0][0x238] ;  /* 0x00008e00ff107b82 */ /* 0x000e620000000a00 */
[----:B------:R-:W-:-:S04]  /*0120*/  SHF.R.U32.HI R3, RZ, 0x1f, R0 ;  /* 0x0000001fff037819 */ /* 0x000fc80000011600 */
[----:B------:R-:W-:-:S03]  /*0130*/  LEA.HI.SX32 R3, R0, R3, 0x1d ;  /* 0x0000000300037211 */ /* 0x000fc600078feaff */
[----:B------:R-:W1:Y:S01]  /*0140*/  LDC.64 R14, c[0x0][0x240] ;  /* 0x00009000ff0e7b82 */ /* 0x000e620000000a00 */
[----:B------:R-:W-:-:S04]  /*0150*/  SHF.R.S32.HI R0, RZ, 0x1f, R3 ;  /* 0x0000001fff007819 */ /* 0x000fc80000011403 */
[----:B------:R-:W-:-:S04]  /*0160*/  LEA.HI R0, R0, R3, RZ, 0x6 ;  /* 0x0000000300007211 */ /* 0x000fc800078f30ff */
[----:B------:R-:W-:-:S04]  /*0170*/  LOP3.LUT R0, R0, 0xffffffc0, RZ, 0xc0, !PT ;  /* 0xffffffc000007812 */ /* 0x000fc800078ec0ff */
[----:B------:R-:W-:Y:S01]  /*0180*/  IADD3 R27, R3, -R0, RZ ;  /* 0x80000000031b7210 */ /* 0x000fe20007ffe0ff */
[----:B------:R-:W-:-:S04]  /*0190*/  HFMA2.MMA R0, -RZ, RZ, 0, 0 ;  /* 0x00000000ff007435 */ /* 0x000fc800000001ff */
[----:B--2---:R-:W-:-:S05]  /*01a0*/  IMAD.WIDE R6, R27, 0x4, R6 ;  /* 0x000000041b067825 */ /* 0x004fca00078e0206 */
[----:B------:R-:W2:Y:S04]  /*01b0*/  @!P0 LDG.E.EL R5, desc[UR4][R6.64] ;  /* 0x0000000406058981 */ /* 0x000ea8000c2e1900 */
[----:B------:R3:W2:Y:S01]  /*01c0*/  @!P0 LDG.E.EL R0, desc[UR4][R6.64] ;  /* 0x0000000406008981 */ /* 0x0006a2000c2e1900 */
[----:B----4-:R-:W-:Y:S01]  /*01d0*/  IMAD.WIDE R22, R27, 0x4, R22 ;  /* 0x000000041b167825 */ /* 0x010fe200078e0216 */
[----:B------:R-:W-:-:S04]  /*01e0*/  CS2R R2, SRZ ;  /* 0x0000000000027805 */ /* 0x000fc8000001ff00 */
[----:B------:R-:W4:Y:S04]  /*01f0*/  @!P0 LDG.E.EL R8, desc[UR4][R22.64] ;  /* 0x0000000416088981 */ /* 0x000f28000c2e1900 */
[----:B------:R1:W4:Y:S01]  /*0200*/  @!P0 LDG.E.EL R2, desc[UR4][R22.64] ;  /* 0x0000000416028981 */ /* 0x000322000c2e1900 */
[----:B------:R-:W-:Y:S02]  /*0210*/  CS2R R12, SRZ ;  /* 0x00000000000c7805 */ /* 0x000fe4000001ff00 */
[----:B---3--:R-:W-:Y:S01]  /*0220*/  CS2R R6, SRZ ;  /* 0x0000000000067805 */ /* 0x008fe2000001ff00 */
[----:B-----5:R-:W-:-:S04]  /*0230*/  IMAD.WIDE R24, R4, 0x4, R24 ;  /* 0x0000000404187825 */ /* 0x020fc800078e0218 */
[C---:B0-----:R-:W-:Y:S01]  /*0240*/  IMAD.WIDE R20, R27.reuse, 0x4, R20 ;  /* 0x000000041b147825 */ /* 0x041fe200078e0214 */
[----:B------:R0:W3:Y:S01]  /*0250*/  @!P0 LDG.E.64 R12, desc[UR4][R24.64] ;  /* 0x00000004180c8981 */ /* 0x0000e2000c1e1b00 */
[----:B-1----:R-:W1:Y:S01]  /*0260*/  LDC.64 R22, c[0x0][0x250] ;  /* 0x00009400ff167b82 */ /* 0x002e620000000a00 */
[----:B------:R-:W-:Y:S02]  /*0270*/  HFMA2.MMA R26, -RZ, RZ, 0, 0 ;  /* 0x00000000ff1a7435 */ /* 0x000fe400000001ff */
[----:B------:R-:W3:Y:S01]  /*0280*/  @!P0 LDG.E.EL R6, desc[UR4][R20.64] ;  /* 0x0000000414068981 */ /* 0x000ee2000c2e1900 */
[----:B------:R-:W-:Y:S01]  /*0290*/  MOV R28, RZ ;  /* 0x000000ff001c7202 */ /* 0x000fe20000000f00 */
[C---:B------:R-:W-:Y:S02]  /*02a0*/  IMAD.WIDE R18, R27.reuse, 0x4, R18 ;  /* 0x000000041b127825 */ /* 0x040fe400078e0212 */
[----:B------:R5:W3:Y:S02]  /*02b0*/  @!P0 LDG.E.EL R3, desc[UR4][R20.64] ;  /* 0x0000000414038981 */ /* 0x000ae4000c2e1900 */
[----:B------:R-:W-:Y:S01]  /*02c0*/  IMAD.WIDE R10, R27, 0x4, R10 ;  /* 0x000000041b0a7825 */ /* 0x000fe200078e020a */
[----:B0-----:R-:W-:Y:S01]  /*02d0*/  CS2R R24, SRZ ;  /* 0x0000000000187805 */ /* 0x001fe2000001ff00 */
[----:B------:R-:W3:Y:S02]  /*02e0*/  @!P0 LDG.E.EL R7, desc[UR4][R18.64] ;  /* 0x0000000412078981 */ /* 0x000ee4000c2e1900 */
[----:B------:R-:W-:-:S02]  /*02f0*/  IMAD.WIDE R16, R4, 0x4, R16 ;  /* 0x0000000404107825 */ /* 0x000fc400078e0210 */
[----:B------:R-:W3:Y:S01]  /*0300*/  @!P0 LDG.E.EL R28, desc[UR4][R10.64] ;  /* 0x000000040a1c8981 */ /* 0x000ee2000c2e1900 */
[----:B-----5:R-:W-:-:S03]  /*0310*/  CS2R R20, SRZ ;  /* 0x0000000000147805 */ /* 0x020fc6000001ff00 */
[----:B------:R0:W5:Y:S01]  /*0320*/  @!P0 LDG.E.EL R9, desc[UR4][R18.64] ;  /* 0x0000000412098981 */ /* 0x000162000c2e1900 */
[----:B------:R-:W-:-:S03]  /*0330*/  IMAD.WIDE R14, R27, 0x4, R14 ;  /* 0x000000041b0e7825 */ /* 0x000fc600078e020e */
[----:B------:R1:W5:Y:S04]  /*0340*/  @!P0 LDG.E.EL R26, desc[UR4][R10.64] ;  /* 0x000000040a1a8981 */ /* 0x000368000c2e1900 */
[----:B------:R-:W3:Y:S01]  /*0350*/  @!P0 LDG.E.64 R24, desc[UR4][R16.64] ;  /* 0x0000000410188981 */ /* 0x000ee2000c1e1b00 */
[----:B0-----:R-:W-:-:S03]  /*0360*/  CS2R R18, SRZ ;  /* 0x0000000000127805 */ /* 0x001fc6000001ff00 */
[----:B------:R-:W3:Y:S01]  /*0370*/  @!P0 LDG.E.EL R20, desc[UR4][R14.64] ;  /* 0x000000040e148981 */ /* 0x000ee2000c2e1900 */
[----:B-1----:R-:W-:-:S03]  /*0380*/  IMAD.WIDE R22, R27, 0x4, R22 ;  /* 0x000000041b167825 */ /* 0x002fc600078e0216 */
[----:B------:R0:W5:Y:S04]  /*0390*/  @!P0 LDG.E.EL R18, desc[UR4][R14.64] ;  /* 0x000000040e128981 */ /* 0x000168000c2e1900 */
[----:B------:R-:W5:Y:S04]  /*03a0*/  @!P0 LDG.E.EL R19, desc[UR4][R22.64] ;  /* 0x0000000416138981 */ /* 0x000f68000c2e1900 */
[----:B------:R-:W5:Y:S01]  /*03b0*/  @!P0 LDG.E.EL R21, desc[UR4][R22.64] ;  /* 0x0000000416158981 */ /* 0x000f62000c2e1900 */
[----:B--2---:R-:W-:Y:S01]  /*03c0*/  FADD R5, R5, 9.9999997473787516356e-06 ;  /* 0x3727c5ac05057421 */ /* 0x004fe20000000000 */
[----:B------:R-:W-:-:S03]  /*03d0*/  FADD R10, R0, 9.9999997473787516356e-06 ;  /* 0x3727c5ac000a7421 */ /* 0x000fc60000000000 */
[----:B------:R-:W1:Y:S08]  /*03e0*/  MUFU.SQRT R11, R5 ;  /* 0x00000005000b7308 */ /* 0x000e700000002000 */
[----:B------:R-:W2:Y:S01]  /*03f0*/  MUFU.SQRT R10, R10 ;  /* 0x0000000a000a7308 */ /* 0x000ea20000002000 */
[----:B----4-:R-:W-:Y:S01]  /*0400*/  FADD R8, R8, 9.9999997473787516356e-06 ;  /* 0x3727c5ac08087421 */ /* 0x010fe20000000000 */
[----:B------:R-:W-:Y:S01]  /*0410*/  FADD R2, R2, 9.9999997473787516356e-06 ;  /* 0x3727c5ac02027421 */ /* 0x000fe20000000000 */
[----:B-1----:R-:W-:-:S05]  /*0420*/  FSETP.GT.AND P2, PT, R11, 8.50705917302346158658e+37, PT ;  /* 0x7e8000000b00780b */ /* 0x002fca0003f44000 */
[----:B------:R-:W1:Y:S01]  /*0430*/  MUFU.SQRT R8, R8 ;  /* 0x0000000800087308 */ /* 0x000e620000002000 */
[----:B------:R-:W-:Y:S01]  /*0440*/  FSETP.GEU.AND P3, PT, R11, 1.175494350822287508e-38, PT ;  /* 0x008000000b00780b */ /* 0x000fe20003f6e000 */
[----:B------:R-:W-:Y:S01]  /*0450*/  HFMA2.MMA R5, -RZ, RZ, 1.625, 0 ;  /* 0x3e800000ff057435 */ /* 0x000fe200000001ff */
[----:B--2---:R-:W-:-:S05]  /*0460*/  FSETP.GT.AND P6, PT, R10, 8.50705917302346158658e+37, PT ;  /* 0x7e8000000a00780b */ /* 0x004fca0003fc4000 */
[----:B------:R-:W2:Y:S01]  /*0470*/  MUFU.SQRT R0, R2 ;  /* 0x0000000200007308 */ /* 0x000ea20000002000 */
[----:B------:R-:W-:Y:S01]  /*0480*/  FSETP.GEU.AND P1, PT, R10, 1.175494350822287508e-38, PT ;  /* 0x008000000a00780b */ /* 0x000fe20003f2e000 */
[----:B------:R-:W-:Y:S02]  /*0490*/  @P2 FMUL R11, R11, 0.25 ;  /* 0x3e8000000b0b2820 */ /* 0x000fe40000400000 */
[----:B0-----:R-:W-:Y:S02]  /*04a0*/  FSEL R15, R5, 1, P6 ;  /* 0x3f800000050f7808 */ /* 0x001fe40003000000 */
[----:B------:R-:W-:Y:S01]  /*04b0*/  @!P3 FMUL R11, R11, 16777216 ;  /* 0x4b8000000b0bb820 */ /* 0x000fe20000400000 */
[----:B-1----:R-:W-:Y:S01]  /*04c0*/  FSETP.GT.AND P4, PT, R8, 8.50705917302346158658e+37, PT ;  /* 0x7e8000000800780b */ /* 0x002fe20003f84000 */
[----:B------:R-:W-:Y:S01]  /*04d0*/  @P6 FMUL R10, R10, 0.25 ;  /* 0x3e8000000a0a6820 */ /* 0x000fe20000400000 */
[----:B--2---:R-:W-:-:S05]  /*04e0*/  FSETP.GT.AND P6, PT, R0, 8.50705917302346158658e+37, PT ;  /* 0x7e8000000000780b */ /* 0x004fca0003fc4000 */
[----:B------:R-:W-:Y:S01]  /*04f0*/  @!P1 FMUL R10, R10, 16777216 ;  /* 0x4b8000000a0a9820 */ /* 0x000fe20000400000 */
[----:B------:R-:W-:Y:S01]  /*0500*/  @!P1 FMUL R15, R15, 16777216 ;  /* 0x4b8000000f0f9820 */ /* 0x000fe20000400000 */
[----:B------:R-:W-:Y:S01]  /*0510*/  FSETP.GEU.AND P5, PT, R8, 1.175494350822287508e-38, PT ;  /* 0x008000000800780b */ /* 0x000fe20003fae000 */
[----:B------:R-:W0:Y:S01]  /*0520*/  MUFU.RCP R11, R11 ;  /* 0x0000000b000b7308 */ /* 0x000e220000001000 */
[----:B------:R-:W-:Y:S02]  /*0530*/  FSETP.GEU.AND P1, PT, R0, 1.175494350822287508e-38, PT ;  /* 0x008000000000780b */ /* 0x000fe40003f2e000 */
[----:B------:R-:W-:-:S05]  /*0540*/  FSEL R2, R5, 1, P2 ;  /* 0x3f80000005027808 */ /* 0x000fca0001000000 */
[----:B------:R-:W1:Y:S01]  /*0550*/  MUFU.RCP R10, R10 ;  /* 0x0000000a000a7308 */ /* 0x000e620000001000 */
[----:B------:R-:W-:Y:S01]  /*0560*/  @P4 FMUL R8, R8, 0.25 ;  /* 0x3e80000008084820 */ /* 0x000fe20000400000 */
[----:B------:R-:W-:Y:S01]  /*0570*/  @P6 FMUL R0, R0, 0.25 ;  /* 0x3e80000000006820 */ /* 0x000fe20000400000 */
[----:B------:R-:W-:Y:S02]  /*0580*/  @!P3 FMUL R2, R2, 16777216 ;  /* 0x4b8000000202b820 */ /* 0x000fe40000400000 */
[----:B------:R-:W-:Y:S01]  /*0590*/  @!P5 FMUL R8, R8, 16777216 ;  /* 0x4b8000000808d820 */ /* 0x000fe20000400000 */
[----:B------:R-:W-:Y:S01]  /*05a0*/  @!P1 FMUL R0, R0, 16777216 ;  /* 0x4b80000000009820 */ /* 0x000fe20000400000 */
[----:B---3--:R-:W-:Y:S01]  /*05b0*/  FADD R6, -R6, R13 ;  /* 0x0000000d06067221 */ /* 0x008fe20000000100 */
[----:B0-----:R-:W-:Y:S01]  /*05c0*/  FMUL R11, R11, R2 ;  /* 0x000000020b0b7220 */ /* 0x001fe20000400000 */
[----:B------:R-:W-:Y:S02]  /*05d0*/  FADD R17, -R3, R12 ;  /* 0x0000000c03117221 */ /* 0x000fe40000000100 */
[----:B------:R-:W0:Y:S01]  /*05e0*/  LDC.64 R2, c[0x0][0x258] ;  /* 0x00009600ff027b82 */ /* 0x000e220000000a00 */
[----:B------:R-:W2:Y:S01]  /*05f0*/  MUFU.RCP R8, R8 ;  /* 0x0000000800087308 */ /* 0x000ea20000001000 */
[----:B------:R-:W-:Y:S01]  /*0600*/  FMUL R11, R11, R6 ;  /* 0x000000060b0b7220 */ /* 0x000fe20000400000 */
[----:B-1----:R-:W-:-:S06]  /*0610*/  FMUL R10, R10, R15 ;  /* 0x0000000f0a0a7220 */ /* 0x002fcc0000400000 */
[----:B------:R-:W1:Y:S01]  /*0620*/  MUFU.RCP R0, R0 ;  /* 0x0000000000007308 */ /* 0x000e620000001000 */
[----:B------:R-:W-:Y:S01]  /*0630*/  FMUL R17, R10, R17 ;  /* 0x000000110a117220 */ /* 0x000fe20000400000 */
[----:B------:R-:W-:Y:S01]  /*0640*/  FFMA R28, R11, R7, R28 ;  /* 0x000000070b1c7223 */ /* 0x000fe2000000001c */
[C---:B------:R-:W-:Y:S02]  /*0650*/  FSEL R7, R5.reuse, 1, P4 ;  /* 0x3f80000005077808 */ /* 0x040fe40002000000 */
[----:B------:R-:W-:Y:S01]  /*0660*/  FSEL R5, R5, 1, P6 ;  /* 0x3f80000005057808 */ /* 0x000fe20003000000 */
[----:B-----5:R-:W-:Y:S01]  /*0670*/  FFMA R9, R17, R9, R26 ;  /* 0x0000000911097223 */ /* 0x020fe2000000001a */
[----:B------:R-:W-:Y:S01]  /*0680*/  FADD R25, R28, R25 ;  /* 0x000000191c197221 */ /* 0x000fe20000000000 */
[----:B------:R-:W-:Y:S02]  /*0690*/  @!P5 FMUL R7, R7, 16777216 ;  /* 0x4b8000000707d820 */ /* 0x000fe40000400000 */
[----:B------:R-:W-:Y:S01]  /*06a0*/  FADD R9, R9, R24 ;  /* 0x0000001809097221 */ /* 0x000fe20000000000 */
[----:B------:R-:W-:Y:S01]  /*06b0*/  @!P1 FMUL R5, R5, 16777216 ;  /* 0x4b80000005059820 */ /* 0x000fe20000400000 */
[----:B------:R-:W-:Y:S01]  /*06c0*/  FADD R18, R25, -R18 ;  /* 0x8000001219127221 */ /* 0x000fe20000000000 */
[----:B--2---:R-:W-:Y:S01]  /*06d0*/  FMUL R8, R8, R7 ;  /* 0x0000000708087220 */ /* 0x004fe20000400000 */
[----:B------:R-:W-:Y:S01]  /*06e0*/  FADD R9, R9, -R20 ;  /* 0x8000001409097221 */ /* 0x000fe20000000000 */
[----:B-1----:R-:W-:-:S03]  /*06f0*/  FMUL R5, R0, R5 ;  /* 0x0000000500057220 */ /* 0x002fc60000400000 */
[----:B------:R-:W-:Y:S01]  /*0700*/  FMUL R8, R9, R8 ;  /* 0x0000000809087220 */ /* 0x000fe20000400000 */
[----:B------:R-:W-:Y:S01]  /*0710*/  FMUL R18, R18, R5 ;  /* 0x0000000512127220 */ /* 0x000fe20000400000 */
[----:B0-----:R-:W-:-:S04]  /*0720*/  IMAD.WIDE R2, R4, 0x4, R2 ;  /* 0x0000000404027825 */ /* 0x001fc800078e0202 */
[----:B------:R-:W-:Y:S01]  /*0730*/  FMUL R8, R8, R19 ;  /* 0x0000001308087220 */ /* 0x000fe20000400000 */
[----:B------:R-:W-:Y:S01]  /*0740*/  FMUL R9, R18, R21 ;  /* 0x0000001512097220 */ /* 0x000fe20000400000 */
[----:B------:R-:W-:Y:S06]  /*0750*/  @P0 EXIT ;  /* 0x000000000000094d */ /* 0x000fec0003800000 */
[----:B------:R-:W-:Y:S01]  /*0760*/  STG.E.64 desc[UR4][R2.64], R8 ;  /* 0x0000000802007986 */ /* 0x000fe2000c101b04 */
[----:B------:R-:W-:Y:S05]  /*0770*/  EXIT ;  /* 0x000000000000794d */ /* 0x000fea0003800000 */
.L_x_0:
[----:B------:R-:W-:-:S00]  /*0780*/  BRA `(.L_x_0) ;  /* 0xfffffffc00fc7947 */ /* 0x000fc0000383ffff */
[----:B------:R-:W-:-:S00]  /*0790*/  NOP ;  /* 0x0000000000007918 */ /* 0x000fc00000000000 */
        /* <DEDUP_REMOVED lines=14> */
.L_x_1:


//--------------------- .nv.global.init           --------------------------
	.section	.nv.global.init,"aw",@progbits
.nv.global.init:
	.type		_$_str,@object
	.size		_$_str,(_$_str_$_2 - _$_str)
_$_str:
        /*0000*/ 	.byte	0x5f, 0x5f, 0x43, 0x55, 0x44, 0x41, 0x5f, 0x46, 0x54, 0x5a, 0x00
	.type		_$_str_$_2,@object
	.size		_$_str_$_2,(.L_1 - _$_str_$_2)
_$_str_$_2:
        /*000b*/ 	.byte	0x5f, 0x5f, 0x43, 0x55, 0x44, 0x41, 0x5f, 0x50, 0x52, 0x45, 0x43, 0x5f, 0x53, 0x51, 0x52, 0x54
        /*001b*/ 	.byte	0x00
.L_1:


//--------------------- .nv.constant0.triton_poi_fused__native_batch_norm_legit_no_training_add_15 --------------------------
	.section	.nv.constant0.triton_poi_fused__native_batch_norm_legit_no_training_add_15,"a",@progbits
	.sectionflags	@""
	.align	4
.nv.constant0.triton_poi_fused__native_batch_norm_legit_no_training_add_15:
	.zero		612
